	.headerflags	@"EF_CUDA_TEXMODE_UNIFIED EF_CUDA_64BIT_ADDRESS EF_CUDA_ACCELERATORS EF_CUDA_SM90 EF_CUDA_VIRTUAL_SM(EF_CUDA_SM90)"
	.elftype	@"ET_EXEC"


//--------------------- .nv.info                  --------------------------
	.section	.nv.info,"",@"SHT_CUDA_INFO"
	.align	4


	//----- nvinfo : EIATTR_REGCOUNT
	.align		4
        /*0000*/ 	.byte	0x04, 0x2f
        /*0002*/ 	.short	(.L_1 - .L_0)
	.align		4
.L_0:
        /*0004*/ 	.word	index@(triton_poi_fused_add_convolution_leaky_relu_leaky_relu_backward_8)
        /*0008*/ 	.word	0x00000020


	//----- nvinfo : EIATTR_MIN_STACK_SIZE
	.align		4
.L_1:
        /*000c*/ 	.byte	0x04, 0x12
        /*000e*/ 	.short	(.L_3 - .L_2)
	.align		4
.L_2:
        /*0010*/ 	.word	index@(triton_poi_fused_add_convolution_leaky_relu_leaky_relu_backward_8)
        /*0014*/ 	.word	0x00000000


	//----- nvinfo : EIATTR_FRAME_SIZE
	.align		4
.L_3:
        /*0018*/ 	.byte	0x04, 0x11
        /*001a*/ 	.short	(.L_5 - .L_4)
	.align		4
.L_4:
        /*001c*/ 	.word	index@(triton_poi_fused_add_convolution_leaky_relu_leaky_relu_backward_8)
        /*0020*/ 	.word	0x00000000


	//----- nvinfo : EIATTR_MIN_STACK_SIZE
	.align		4
.L_5:
        /*0024*/ 	.byte	0x04, 0x12
        /*0026*/ 	.short	(.L_7 - .L_6)
	.align		4
.L_6:
        /*0028*/ 	.word	index@(triton_poi_fused_add_convolution_leaky_relu_leaky_relu_backward_8)
        /*002c*/ 	.word	0x00000000
.L_7:


//--------------------- .nv.info.triton_poi_fused_add_convolution_leaky_relu_leaky_relu_backward_8 --------------------------
	.section	.nv.info.triton_poi_fused_add_convolution_leaky_relu_leaky_relu_backward_8,"",@"SHT_CUDA_INFO"
	.sectionflags	@""
	.align	4


	//----- nvinfo : EIATTR_CUDA_API_VERSION
	.align		4
        /*0000*/ 	.byte	0x04, 0x37
        /*0002*/ 	.short	(.L_9 - .L_8)
.L_8:
        /*0004*/ 	.word	0x0000007c


	//----- nvinfo : EIATTR_KPARAM_INFO
	.align		4
.L_9:
        /*0008*/ 	.byte	0x04, 0x17
        /*000a*/ 	.short	(.L_11 - .L_10)
.L_10:
        /*000c*/ 	.word	0x00000000
        /*0010*/ 	.short	0x0005
        /*0012*/ 	.short	0x0028
        /*0014*/ 	.byte	0x00, 0xf0, 0x11, 0x00


	//----- nvinfo : EIATTR_KPARAM_INFO
	.align		4
.L_11:
        /*0018*/ 	.byte	0x04, 0x17
        /*001a*/ 	.short	(.L_13 - .L_12)
.L_12:
        /*001c*/ 	.word	0x00000000
        /*0020*/ 	.short	0x0004
        /*0022*/ 	.short	0x0020
        /*0024*/ 	.byte	0x00, 0xf4, 0x21, 0x00


	//----- nvinfo : EIATTR_KPARAM_INFO
	.align		4
.L_13:
        /*0028*/ 	.byte	0x04, 0x17
        /*002a*/ 	.short	(.L_15 - .L_14)
.L_14:
        /*002c*/ 	.word	0x00000000
        /*0030*/ 	.short	0x0003
        /*0032*/ 	.short	0x0018
        /*0034*/ 	.byte	0x00, 0xf4, 0x21, 0x00


	//----- nvinfo : EIATTR_KPARAM_INFO
	.align		4
.L_15:
        /*0038*/ 	.byte	0x04, 0x17
        /*003a*/ 	.short	(.L_17 - .L_16)
.L_16:
        /*003c*/ 	.word	0x00000000
        /*0040*/ 	.short	0x0002
        /*0042*/ 	.short	0x0010
        /*0044*/ 	.byte	0x00, 0xf4, 0x21, 0x00


	//----- nvinfo : EIATTR_KPARAM_INFO
	.align		4
.L_17:
        /*0048*/ 	.byte	0x04, 0x17
        /*004a*/ 	.short	(.L_19 - .L_18)
.L_18:
        /*004c*/ 	.word	0x00000000
        /*0050*/ 	.short	0x0001
        /*0052*/ 	.short	0x0008
        /*0054*/ 	.byte	0x00, 0xf4, 0x21, 0x00


	//----- nvinfo : EIATTR_KPARAM_INFO
	.align		4
.L_19:
        /*0058*/ 	.byte	0x04, 0x17
        /*005a*/ 	.short	(.L_21 - .L_20)
.L_20:
        /*005c*/ 	.word	0x00000000
        /*0060*/ 	.short	0x0000
        /*0062*/ 	.short	0x0000
        /*0064*/ 	.byte	0x00, 0xf4, 0x21, 0x00


	//----- nvinfo : EIATTR_SPARSE_MMA_MASK
	.align		4
.L_21:
        /*0068*/ 	.byte	0x03, 0x50
        /*006a*/ 	.short	0x0000


	//----- nvinfo : EIATTR_MAXREG_COUNT
	.align		4
        /*006c*/ 	.byte	0x03, 0x1b
        /*006e*/ 	.short	0x00ff


	//----- nvinfo : EIATTR_EXIT_INSTR_OFFSETS
	.align		4
        /*0070*/ 	.byte	0x04, 0x1c
        /*0072*/ 	.short	(.L_23 - .L_22)


	//   ....[0]....
.L_22:
        /*0074*/ 	.word	0x00000730


	//----- nvinfo : EIATTR_REQNTID
	.align		4
.L_23:
        /*0078*/ 	.byte	0x04, 0x10
        /*007a*/ 	.short	(.L_25 - .L_24)
.L_24:
        /*007c*/ 	.word	0x00000080
        /*0080*/ 	.word	0x00000001
        /*0084*/ 	.word	0x00000001


	//----- nvinfo : EIATTR_CBANK_PARAM_SIZE
	.align		4
.L_25:
        /*0088*/ 	.byte	0x03, 0x19
        /*008a*/ 	.short	0x002c


	//----- nvinfo : EIATTR_PARAM_CBANK
	.align		4
        /*008c*/ 	.byte	0x04, 0x0a
        /*008e*/ 	.short	(.L_27 - .L_26)
	.align		4
.L_26:
        /*0090*/ 	.word	index@(.nv.constant0.triton_poi_fused_add_convolution_leaky_relu_leaky_relu_backward_8)
        /*0094*/ 	.short	0x0210
        /*0096*/ 	.short	0x002c


	//----- nvinfo : EIATTR_SW_WAR
	.align		4
.L_27:
        /*0098*/ 	.byte	0x04, 0x36
        /*009a*/ 	.short	(.L_29 - .L_28)
.L_28:
        /*009c*/ 	.word	0x00000008
.L_29:


//--------------------- .nv.callgraph             --------------------------
	.section	.nv.callgraph,"",@"SHT_CUDA_CALLGRAPH"
	.align	4
	.sectionentsize	8
	.align		4
        /*0000*/ 	.word	0x00000000
	.align		4
        /*0004*/ 	.word	0xffffffff
	.align		4
        /*0008*/ 	.word	0x00000000
	.align		4
        /*000c*/ 	.word	0xfffffffe
	.align		4
        /*0010*/ 	.word	0x00000000
	.align		4
        /*0014*/ 	.word	0xfffffffd
	.align		4
        /*0018*/ 	.word	0x00000000
	.align		4
        /*001c*/ 	.word	0xfffffffc


//--------------------- .text.triton_poi_fused_add_convolution_leaky_relu_leaky_relu_backward_8 --------------------------
	.section	.text.triton_poi_fused_add_convolution_leaky_relu_leaky_relu_backward_8,"ax",@progbits
	.sectionflags	@"SHF_BARRIERS=1"
	.align	128
        .global         triton_poi_fused_add_convolution_leaky_relu_leaky_relu_backward_8
        .type           triton_poi_fused_add_convolution_leaky_relu_leaky_relu_backward_8,@function
        .size           triton_poi_fused_add_convolution_leaky_relu_leaky_relu_backward_8,(.L_x_1 - triton_poi_fused_add_convolution_leaky_relu_leaky_relu_backward_8)
        .other          triton_poi_fused_add_convolution_leaky_relu_leaky_relu_backward_8,@"STO_CUDA_ENTRY STV_DEFAULT"
triton_poi_fused_add_convolution_leaky_relu_leaky_relu_backward_8:
.text.triton_poi_fused_add_convolution_leaky_relu_leaky_relu_backward_8:
[----:B------:R-:W-:Y:S01]  /*0000*/  LDC R1, c[0x0][0x28] ;  /* 0x00000a00ff017b82 */ /* 0x000fe20000000800 */
[----:B------:R-:W1:Y:S07]  /*0010*/  S2R R20, SR_TID.X ;  /* 0x0000000000147919 */ /* 0x000e6e0000002100 */
[----:B------:R-:W2:Y:S01]  /*0020*/  LDC.64 R22, c[0x0][0x220] ;  /* 0x00008800ff167b82 */ /* 0x000ea20000000a00 */
[----:B------:R-:W-:Y:S01]  /*0030*/  ULDC.64 UR6, c[0x0][0x208] ;  /* 0x0000820000067ab9 */ /* 0x000fe20000000a00 */
[----:B------:R-:W3:Y:S06]  /*0040*/  S2R R2, SR_CTAID.X ;  /* 0x0000000000027919 */ /* 0x000eec0000002500 */
[----:B------:R-:W4:Y:S08]  /*0050*/  LDC.64 R28, c[0x0][0x218] ;  /* 0x00008600ff1c7b82 */ /* 0x000f300000000a00 */
[----:B------:R-:W5:Y:S08]  /*0060*/  LDC.64 R4, c[0x0][0x228] ;  /* 0x00008a00ff047b82 */ /* 0x000f700000000a00 */
[----:B------:R-:W2:Y:S08]  /*0070*/  LDC.64 R24, c[0x0][0x210] ;  /* 0x00008400ff187b82 */ /* 0x000eb00000000a00 */
[----:B------:R-:W2:Y:S01]  /*0080*/  S2UR UR5, SR_CgaCtaId ;  /* 0x00000000000579c3 */ /* 0x000ea20000008800 */
[----:B-1----:R-:W-:Y:S01]  /*0090*/  IMAD.SHL.U32 R21, R20, 0x8, RZ ;  /* 0x0000000814157824 */ /* 0x002fe200078e00ff */
[----:B------:R-:W-:Y:S01]  /*00a0*/  UMOV UR4, 0x400 ;  /* 0x0000040000047882 */ /* 0x000fe20000000000 */
[----:B---3--:R-:W-:Y:S01]  /*00b0*/  IMAD.SHL.U32 R0, R2, 0x400, RZ ;  /* 0x0000040002007824 */ /* 0x008fe200078e00ff */
[----:B------:R-:W-:Y:S01]  /*00c0*/  SHF.R.S32.HI R3, RZ, 0x15, R2 ;  /* 0x00000015ff037819 */ /* 0x000fe20000011402 */
[----:B------:R-:W-:Y:S01]  /*00d0*/  ULDC.64 UR8, c[0x0][0x230] ;  /* 0x00008c0000087ab9 */ /* 0x000fe20000000a00 */
[----:B------:R-:W-:-:S02]  /*00e0*/  LOP3.LUT R21, R21, 0x3f8, RZ, 0xc0, !PT ;  /* 0x000003f815157812 */ /* 0x000fc400078ec0ff */
[----:B------:R-:W-:Y:S02]  /*00f0*/  SGXT R3, R3, 0x1 ;  /* 0x000000010303781a */ /* 0x000fe40000000200 */
[----:B------:R-:W-:-:S04]  /*0100*/  LOP3.LUT R2, R0, R21, RZ, 0xfc, !PT ;  /* 0x0000001500027212 */ /* 0x000fc800078efcff */
[----:B------:R-:W-:Y:S01]  /*0110*/  LEA.HI R3, R3, R2, RZ, 0x8 ;  /* 0x0000000203037211 */ /* 0x000fe200078f40ff */
[----:B----4-:R-:W-:-:S03]  /*0120*/  IMAD.WIDE R28, R2, 0x4, R28 ;  /* 0x00000004021c7825 */ /* 0x010fc600078e021c */
[----:B------:R-:W-:Y:S02]  /*0130*/  SHF.R.S32.HI R3, RZ, 0x8, R3 ;  /* 0x00000008ff037819 */ /* 0x000fe40000011403 */
[----:B------:R-:W3:Y:S02]  /*0140*/  LDG.E.128 R16, desc[UR6][R28.64] ;  /* 0x000000061c107981 */ /* 0x000ee4000c1e1d00 */
[----:B------:R-:W-:Y:S02]  /*0150*/  LEA.HI R6, R3, R3, RZ, 0x7 ;  /* 0x0000000303067211 */ /* 0x000fe400078f38ff */
[----:B------:R-:W4:Y:S02]  /*0160*/  LDG.E.128 R8, desc[UR6][R28.64+0x10] ;  /* 0x000010061c087981 */ /* 0x000f24000c1e1d00 */
[----:B------:R-:W-:-:S05]  /*0170*/  LOP3.LUT R6, R6, 0xffffff80, RZ, 0xc0, !PT ;  /* 0xffffff8006067812 */ /* 0x000fca00078ec0ff */
[----:B------:R-:W-:-:S04]  /*0180*/  IMAD.IADD R3, R3, 0x1, -R6 ;  /* 0x0000000103037824 */ /* 0x000fc800078e0a06 */
[----:B--2---:R-:W-:-:S06]  /*0190*/  IMAD.WIDE R22, R3, 0x4, R22 ;  /* 0x0000000403167825 */ /* 0x004fcc00078e0216 */
[----:B------:R-:W3:Y:S01]  /*01a0*/  LDG.E.EL R23, desc[UR6][R22.64] ;  /* 0x0000000616177981 */ /* 0x000ee2000c2e1900 */
[----:B-----5:R-:W-:-:S04]  /*01b0*/  IMAD.WIDE R4, R3, 0x4, R4 ;  /* 0x0000000403047825 */ /* 0x020fc800078e0204 */
[----:B0-----:R-:W-:Y:S01]  /*01c0*/  IMAD.WIDE R26, R2, 0x4, R24 ;  /* 0x00000004021a7825 */ /* 0x001fe200078e0218 */
[----:B------:R-:W2:Y:S04]  /*01d0*/  LDG.E.EL R22, desc[UR6][R4.64] ;  /* 0x0000000604167981 */ /* 0x000ea8000c2e1900 */
[----:B------:R-:W2:Y:S04]  /*01e0*/  LDG.E.128 R12, desc[UR6][R26.64] ;  /* 0x000000061a0c7981 */ /* 0x000ea8000c1e1d00 */
[----:B------:R0:W5:Y:S01]  /*01f0*/  LDG.E.128 R4, desc[UR6][R26.64+0x10] ;  /* 0x000010061a047981 */ /* 0x000162000c1e1d00 */
[----:B------:R-:W-:-:S06]  /*0200*/  UPRMT UR4, UR5, 0x654, UR4 ;  /* 0x0000065405047896 */ /* 0x000fcc0008000004 */
[----:B------:R-:W-:Y:S02]  /*0210*/  LEA R21, R21, UR4, 0x2 ;  /* 0x0000000415157c11 */ /* 0x000fe4000f8e10ff */
[CC--:B---3--:R-:W-:Y:S01]  /*0220*/  FSETP.GT.AND P6, PT, R19.reuse, -R23.reuse, PT ;  /* 0x800000171300720b */ /* 0x0c8fe20003fc4000 */
[----:B------:R-:W-:Y:S01]  /*0230*/  FADD R19, R19, R23 ;  /* 0x0000001713137221 */ /* 0x000fe20000000000 */
[-C--:B------:R-:W-:Y:S02]  /*0240*/  FSETP.GT.AND P5, PT, R18, -R23.reuse, PT ;  /* 0x800000171200720b */ /* 0x080fe40003fa4000 */
[-C--:B------:R-:W-:Y:S02]  /*0250*/  FSETP.GT.AND P4, PT, R17, -R23.reuse, PT ;  /* 0x800000171100720b */ /* 0x080fe40003f84000 */
[-C--:B------:R-:W-:Y:S02]  /*0260*/  FSETP.GT.AND P3, PT, R16, -R23.reuse, PT ;  /* 0x800000171000720b */ /* 0x080fe40003f64000 */
[----:B----4-:R-:W-:-:S02]  /*0270*/  FSETP.GT.AND P2, PT, R10, -R23, PT ;  /* 0x800000170a00720b */ /* 0x010fc40003f44000 */
[-C--:B------:R-:W-:Y:S02]  /*0280*/  FSETP.GT.AND P1, PT, R9, -R23.reuse, PT ;  /* 0x800000170900720b */ /* 0x080fe40003f24000 */
[-C--:B------:R-:W-:Y:S01]  /*0290*/  FSETP.GT.AND P0, PT, R8, -R23.reuse, PT ;  /* 0x800000170800720b */ /* 0x080fe20003f04000 */
[----:B------:R-:W-:Y:S01]  /*02a0*/  @!P6 FMUL R19, R19, 0.0099999997764825820923 ;  /* 0x3c23d70a1313e820 */ /* 0x000fe20000400000 */
[----:B------:R-:W-:Y:S01]  /*02b0*/  FSETP.GT.AND P6, PT, R11, -R23, PT ;  /* 0x800000170b00720b */ /* 0x000fe20003fc4000 */
[--C-:B--2---:R-:W-:Y:S01]  /*02c0*/  FADD R29, R12, R22.reuse ;  /* 0x000000160c1d7221 */ /* 0x104fe20000000000 */
[--C-:B------:R-:W-:Y:S01]  /*02d0*/  FADD R28, R13, R22.reuse ;  /* 0x000000160d1c7221 */ /* 0x100fe20000000000 */
[--C-:B0-----:R-:W-:Y:S01]  /*02e0*/  FADD R27, R14, R22.reuse ;  /* 0x000000160e1b7221 */ /* 0x101fe20000000000 */
[--C-:B------:R-:W-:Y:S01]  /*02f0*/  FADD R18, R18, R23.reuse ;  /* 0x0000001712127221 */ /* 0x100fe20000000000 */
[--C-:B------:R-:W-:Y:S01]  /*0300*/  FADD R17, R17, R23.reuse ;  /* 0x0000001711117221 */ /* 0x100fe20000000000 */
[--C-:B------:R-:W-:Y:S01]  /*0310*/  FADD R16, R16, R23.reuse ;  /* 0x0000001710107221 */ /* 0x100fe20000000000 */
[--C-:B------:R-:W-:Y:S01]  /*0320*/  FADD R3, R10, R23.reuse ;  /* 0x000000170a037221 */ /* 0x100fe20000000000 */
[--C-:B------:R-:W-:Y:S01]  /*0330*/  FADD R12, R9, R23.reuse ;  /* 0x00000017090c7221 */ /* 0x100fe20000000000 */
[--C-:B------:R-:W-:Y:S01]  /*0340*/  FADD R13, R8, R23.reuse ;  /* 0x00000017080d7221 */ /* 0x100fe20000000000 */
[----:B------:R-:W-:Y:S01]  /*0350*/  FADD R14, R11, R23 ;  /* 0x000000170b0e7221 */ /* 0x000fe20000000000 */
[--C-:B------:R-:W-:Y:S01]  /*0360*/  FADD R26, R15, R22.reuse ;  /* 0x000000160f1a7221 */ /* 0x100fe20000000000 */
[--C-:B-----5:R-:W-:Y:S01]  /*0370*/  FADD R8, R4, R22.reuse ;  /* 0x0000001604087221 */ /* 0x120fe20000000000 */
[--C-:B------:R-:W-:Y:S01]  /*0380*/  FADD R9, R5, R22.reuse ;  /* 0x0000001605097221 */ /* 0x100fe20000000000 */
[--C-:B------:R-:W-:Y:S01]  /*0390*/  FADD R10, R6, R22.reuse ;  /* 0x00000016060a7221 */ /* 0x100fe20000000000 */
[----:B------:R-:W-:Y:S01]  /*03a0*/  FADD R11, R7, R22 ;  /* 0x00000016070b7221 */ /* 0x000fe20000000000 */
[----:B------:R-:W-:Y:S01]  /*03b0*/  @!P5 FMUL R18, R18, 0.0099999997764825820923 ;  /* 0x3c23d70a1212d820 */ /* 0x000fe20000400000 */
[----:B------:R-:W-:Y:S01]  /*03c0*/  @!P4 FMUL R17, R17, 0.0099999997764825820923 ;  /* 0x3c23d70a1111c820 */ /* 0x000fe20000400000 */
[----:B------:R-:W-:Y:S01]  /*03d0*/  @!P3 FMUL R16, R16, 0.0099999997764825820923 ;  /* 0x3c23d70a1010b820 */ /* 0x000fe20000400000 */
[----:B------:R-:W-:Y:S01]  /*03e0*/  @!P2 FMUL R3, R3, 0.0099999997764825820923 ;  /* 0x3c23d70a0303a820 */ /* 0x000fe20000400000 */
[----:B------:R-:W-:Y:S01]  /*03f0*/  @!P1 FMUL R12, R12, 0.0099999997764825820923 ;  /* 0x3c23d70a0c0c9820 */ /* 0x000fe20000400000 */
[----:B------:R-:W-:Y:S01]  /*0400*/  @!P0 FMUL R13, R13, 0.0099999997764825820923 ;  /* 0x3c23d70a0d0d8820 */ /* 0x000fe20000400000 */
[----:B------:R-:W-:Y:S01]  /*0410*/  @!P6 FMUL R14, R14, 0.0099999997764825820923 ;  /* 0x3c23d70a0e0ee820 */ /* 0x000fe20000400000 */
[----:B------:R-:W-:Y:S01]  /*0420*/  FADD R4, R29, R16 ;  /* 0x000000101d047221 */ /* 0x000fe20000000000 */
[----:B------:R-:W-:Y:S01]  /*0430*/  FADD R5, R28, R17 ;  /* 0x000000111c057221 */ /* 0x000fe20000000000 */
[----:B------:R-:W-:Y:S01]  /*0440*/  FADD R6, R27, R18 ;  /* 0x000000121b067221 */ /* 0x000fe20000000000 */
[----:B------:R-:W-:Y:S01]  /*0450*/  FADD R7, R26, R19 ;  /* 0x000000131a077221 */ /* 0x000fe20000000000 */
[----:B------:R-:W-:Y:S01]  /*0460*/  FADD R8, R8, R13 ;  /* 0x0000000d08087221 */ /* 0x000fe20000000000 */
[----:B------:R-:W-:Y:S01]  /*0470*/  FADD R9, R9, R12 ;  /* 0x0000000c09097221 */ /* 0x000fe20000000000 */
[----:B------:R-:W-:Y:S01]  /*0480*/  FADD R10, R10, R3 ;  /* 0x000000030a0a7221 */ /* 0x000fe20000000000 */
[----:B------:R-:W-:Y:S01]  /*0490*/  FADD R11, R11, R14 ;  /* 0x0000000e0b0b7221 */ /* 0x000fe20000000000 */
[----:B------:R-:W-:Y:S04]  /*04a0*/  STS.128 [R21], R4 ;  /* 0x0000000415007388 */ /* 0x000fe80000000c00 */
[----:B------:R-:W-:Y:S01]  /*04b0*/  STS.128 [R21+0x10], R8 ;  /* 0x0000100815007388 */ /* 0x000fe20000000c00 */
[----:B------:R-:W-:-:S05]  /*04c0*/  IMAD.SHL.U32 R15, R20, 0x4, RZ ;  /* 0x00000004140f7824 */ /* 0x000fca00078e00ff */
[----:B------:R-:W-:-:S04]  /*04d0*/  LOP3.LUT R15, R15, 0x1fc, RZ, 0xc0, !PT ;  /* 0x000001fc0f0f7812 */ /* 0x000fc800078ec0ff */
[----:B------:R-:W-:Y:S01]  /*04e0*/  LEA R20, R15, UR4, 0x2 ;  /* 0x000000040f147c11 */ /* 0x000fe2000f8e10ff */
[----:B------:R-:W-:Y:S01]  /*04f0*/  BAR.SYNC.DEFER_BLOCKING 0x0 ;  /* 0x0000000000007b1d */ /* 0x000fe20000010000 */
[----:B------:R-:W-:Y:S02]  /*0500*/  FSETP.GT.AND P2, PT, R17, RZ, PT ;  /* 0x000000ff1100720b */ /* 0x000fe40003f44000 */
[----:B------:R-:W-:Y:S02]  /*0510*/  FSETP.GT.AND P3, PT, R16, RZ, PT ;  /* 0x000000ff1000720b */ /* 0x000fe40003f64000 */
[----:B------:R-:W-:Y:S01]  /*0520*/  FSETP.GT.AND P0, PT, R19, RZ, PT ;  /* 0x000000ff1300720b */ /* 0x000fe20003f04000 */
[----:B------:R-:W-:Y:S01]  /*0530*/  ULDC.64 UR4, c[0x0][0x210] ;  /* 0x0000840000047ab9 */ /* 0x000fe20000000a00 */
[----:B------:R-:W0:Y:S04]  /*0540*/  LDS.128 R4, [R20] ;  /* 0x0000000014047984 */ /* 0x000e280000000c00 */
[----:B------:R1:W2:Y:S01]  /*0550*/  LDS.128 R8, [R20+0x800] ;  /* 0x0008000014087984 */ /* 0x0002a20000000c00 */
[----:B------:R-:W-:-:S02]  /*0560*/  FSETP.GT.AND P1, PT, R18, RZ, PT ;  /* 0x000000ff1200720b */ /* 0x000fc40003f24000 */
[----:B------:R-:W-:Y:S02]  /*0570*/  SEL R17, RZ, 0x1, !P2 ;  /* 0x00000001ff117807 */ /* 0x000fe40005000000 */
[----:B------:R-:W-:Y:S02]  /*0580*/  FSETP.GT.AND P4, PT, R12, RZ, PT ;  /* 0x000000ff0c00720b */ /* 0x000fe40003f84000 */
[----:B------:R-:W-:Y:S02]  /*0590*/  FSETP.GT.AND P2, PT, R13, RZ, PT ;  /* 0x000000ff0d00720b */ /* 0x000fe40003f44000 */
[----:B------:R-:W-:Y:S02]  /*05a0*/  SEL R12, RZ, 0x1, !P3 ;  /* 0x00000001ff0c7807 */ /* 0x000fe40005800000 */
[----:B------:R-:W-:Y:S02]  /*05b0*/  SEL R13, RZ, 0x1, !P1 ;  /* 0x00000001ff0d7807 */ /* 0x000fe40004800000 */
[----:B------:R-:W-:-:S02]  /*05c0*/  SEL R16, RZ, 0x1, !P0 ;  /* 0x00000001ff107807 */ /* 0x000fc40004000000 */
[----:B------:R-:W-:Y:S02]  /*05d0*/  FSETP.GT.AND P0, PT, R14, RZ, PT ;  /* 0x000000ff0e00720b */ /* 0x000fe40003f04000 */
[----:B------:R-:W-:Y:S02]  /*05e0*/  FSETP.GT.AND P1, PT, R3, RZ, PT ;  /* 0x000000ff0300720b */ /* 0x000fe40003f24000 */
[----:B------:R-:W-:Y:S02]  /*05f0*/  PRMT R12, R12, 0x3340, R17 ;  /* 0x000033400c0c7816 */ /* 0x000fe40000000011 */
[----:B------:R-:W-:Y:S02]  /*0600*/  LOP3.LUT R15, R0, R15, RZ, 0xfc, !PT ;  /* 0x0000000f000f7212 */ /* 0x000fe400078efcff */
[----:B------:R-:W-:Y:S02]  /*0610*/  SEL R17, RZ, 0x1, !P2 ;  /* 0x00000001ff117807 */ /* 0x000fe40005000000 */
[----:B------:R-:W-:-:S02]  /*0620*/  SEL R18, RZ, 0x1, !P4 ;  /* 0x00000001ff127807 */ /* 0x000fc40006000000 */
[----:B------:R-:W-:Y:S02]  /*0630*/  SEL R3, RZ, 0x1, !P1 ;  /* 0x00000001ff037807 */ /* 0x000fe40004800000 */
[----:B-1----:R-:W-:Y:S02]  /*0640*/  SEL R20, RZ, 0x1, !P0 ;  /* 0x00000001ff147807 */ /* 0x002fe40004000000 */
[----:B------:R-:W-:Y:S02]  /*0650*/  PRMT R13, R13, 0x3340, R16 ;  /* 0x000033400d0d7816 */ /* 0x000fe40000000010 */
[----:B------:R-:W-:Y:S02]  /*0660*/  SHF.R.S32.HI R0, RZ, 0x1f, R0 ;  /* 0x0000001fff007819 */ /* 0x000fe40000011400 */
[----:B------:R-:W-:Y:S02]  /*0670*/  LEA R14, P0, R15, UR4, 0x2 ;  /* 0x000000040f0e7c11 */ /* 0x000fe4000f8010ff */
[----:B------:R-:W-:-:S02]  /*0680*/  PRMT R18, R17, 0x3340, R18 ;  /* 0x0000334011127816 */ /* 0x000fc40000000012 */
[----:B------:R-:W-:Y:S02]  /*0690*/  IADD3 R16, P1, R2, UR8, RZ ;  /* 0x0000000802107c10 */ /* 0x000fe4000ff3e0ff */
[----:B------:R-:W-:Y:S01]  /*06a0*/  PRMT R3, R3, 0x3340, R20 ;  /* 0x0000334003037816 */ /* 0x000fe20000000014 */
[C---:B------:R-:W-:Y:S01]  /*06b0*/  IMAD.WIDE R24, R15.reuse, 0x4, R24 ;  /* 0x000000040f187825 */ /* 0x040fe200078e0218 */
[----:B------:R-:W-:Y:S02]  /*06c0*/  LEA.HI.X R15, R15, UR5, R0, 0x2, P0 ;  /* 0x000000050f0f7c11 */ /* 0x000fe400080f1400 */
[----:B------:R-:W-:Y:S02]  /*06d0*/  PRMT R12, R12, 0x5410, R13 ;  /* 0x000054100c0c7816 */ /* 0x000fe4000000000d */
[----:B------:R-:W-:Y:S02]  /*06e0*/  LEA.HI.X.SX32 R17, R2, UR9, 0x1, P1 ;  /* 0x0000000902117c11 */ /* 0x000fe400088f0eff */
[----:B------:R-:W-:Y:S01]  /*06f0*/  PRMT R13, R18, 0x5410, R3 ;  /* 0x00005410120d7816 */ /* 0x000fe20000000003 */
[----:B0-----:R-:W-:Y:S04]  /*0700*/  STG.E.128 desc[UR6][R24.64], R4 ;  /* 0x0000000418007986 */ /* 0x001fe8000c101d06 */
[----:B--2---:R-:W-:Y:S04]  /*0710*/  STG.E.128 desc[UR6][R14.64+0x800], R8 ;  /* 0x000800080e007986 */ /* 0x004fe8000c101d06 */
[----:B------:R-:W-:Y:S01]  /*0720*/  STG.E.64 desc[UR6][R16.64], R12 ;  /* 0x0000000c10007986 */ /* 0x000fe2000c101b06 */
[----:B------:R-:W-:Y:S05]  /*0730*/  EXIT ;  /* 0x000000000000794d */ /* 0x000fea0003800000 */
.L_x_0:
[----:B------:R-:W-:-:S00]  /*0740*/  BRA `(.L_x_0) ;  /* 0xfffffffc00fc7947 */ /* 0x000fc0000383ffff */
[----:B------:R-:W-:-:S00]  /*0750*/  NOP ;  /* 0x0000000000007918 */ /* 0x000fc00000000000 */
        /* <DEDUP_REMOVED lines=10> */
.L_x_1:


//--------------------- .nv.shared.triton_poi_fused_add_convolution_leaky_relu_leaky_relu_backward_8 --------------------------
	.section	.nv.shared.triton_poi_fused_add_convolution_leaky_relu_leaky_relu_backward_8,"aw",@nobits
	.sectionflags	@""
	.align	16
	.zero		1024


//--------------------- .nv.constant0.triton_poi_fused_add_convolution_leaky_relu_leaky_relu_backward_8 --------------------------
	.section	.nv.constant0.triton_poi_fused_add_convolution_leaky_relu_leaky_relu_backward_8,"a",@progbits
	.sectionflags	@""
	.align	4
.nv.constant0.triton_poi_fused_add_convolution_leaky_relu_leaky_relu_backward_8:
	.zero		572
